//
// Generated by NVIDIA NVVM Compiler
//
// Compiler Build ID: CL-36424714
// Cuda compilation tools, release 13.0, V13.0.88
// Based on NVVM 20.0.0
//

.version 9.0
.target sm_100
.address_size 64

	// .globl	_Z16helloWorldKernelv
.extern .func  (.param .b32 func_retval0) vprintf
(
	.param .b64 vprintf_param_0,
	.param .b64 vprintf_param_1
)
;
.global .align 1 .b8 $str[28] = {72, 101, 108, 108, 111, 32, 87, 111, 114, 108, 100, 32, 102, 114, 111, 109, 32, 116, 104, 114, 101, 97, 100, 32, 37, 100, 10};

.visible .entry _Z16helloWorldKernelv()
{
	.local .align 8 .b8 	__local_depot0[8];
	.reg .b64 	%SP;
	.reg .b64 	%SPL;
	.reg .b32 	%r<7>;
	.reg .b64 	%rd<5>;

	mov.u64 	%SPL, __local_depot0;
	cvta.local.u64 	%SP, %SPL;
	add.u64 	%rd1, %SP, 0;
	add.u64 	%rd2, %SPL, 0;
	mov.u32 	%r1, %ctaid.x;
	mov.u32 	%r2, %ntid.x;
	mov.u32 	%r3, %tid.x;
	mad.lo.s32 	%r4, %r1, %r2, %r3;
	st.local.u32 	[%rd2], %r4;
	mov.u64 	%rd3, $str;
	cvta.global.u64 	%rd4, %rd3;
	{ // callseq 0, 0
	.param .b64 param0;
	st.param.b64 	[param0], %rd4;
	.param .b64 param1;
	st.param.b64 	[param1], %rd1;
	.param .b32 retval0;
	call.uni (retval0), 
	vprintf, 
	(
	param0, 
	param1
	);
	ld.param.b32 	%r5, [retval0];
	} // callseq 0
	ret;

}


// ===== COMPILED SASS (sm_100) =====

	.target	sm_100

	.elftype	@"ET_EXEC"


//--------------------- .note.nv.tkinfo           --------------------------
	.section	.note.nv.tkinfo,"",@"SHT_NOTE"
	.sectionflags	@"SHF_NOTE_NV_TKINFO"
	.tkinfo
        /*0018*/ 	.word	0x00000002
        /*0030*/ 	.string	""
        /*0030*/ 	.string	"ptxas"
        /*0030*/ 	.string	"Cuda compilation tools, release 13.0, V13.0.88"
        /*0030*/ 	.string	"Build cuda_13.0.r13.0/compiler.36424714_0"
        /*0030*/ 	.string	"-arch sm_100 -m 64 "



//--------------------- .note.nv.cuinfo           --------------------------
	.section	.note.nv.cuinfo,"",@"SHT_NOTE"
	.sectionflags	@"SHF_NOTE_NV_CUINFO"
        /*0018*/ 	.short	0x0002
        /*001a*/ 	.short	0x0064
        /*001c*/ 	.short	0x0082
	.zero		2


//--------------------- .nv.info                  --------------------------
	.section	.nv.info,"",@"SHT_CUDA_INFO"
	.align	4


	//----- nvinfo : EIATTR_REGCOUNT
	.align		4
        /*0000*/ 	.byte	0x04, 0x2f
        /*0002*/ 	.short	(.L_2 - .L_1)
	.align		4
.L_1:
        /*0004*/ 	.word	index@(_Z16helloWorldKernelv)
        /*0008*/ 	.word	0x00000018


	//----- nvinfo : EIATTR_FRAME_SIZE
	.align		4
.L_2:
        /*000c*/ 	.byte	0x04, 0x11
        /*000e*/ 	.short	(.L_4 - .L_3)
	.align		4
.L_3:
        /*0010*/ 	.word	index@(_Z16helloWorldKernelv)
        /*0014*/ 	.word	0x00000008


	//----- nvinfo : EIATTR_MIN_STACK_SIZE
	.align		4
.L_4:
        /*0018*/ 	.byte	0x04, 0x12
        /*001a*/ 	.short	(.L_6 - .L_5)
	.align		4
.L_5:
        /*001c*/ 	.word	index@(_Z16helloWorldKernelv)
        /*0020*/ 	.word	0x00000008
.L_6:


//--------------------- .nv.compat                --------------------------
	.section	.nv.compat,"",@"SHT_CUDA_COMPAT_INFO"
	.align	4
        /*0000*/ 	.byte	0x02, 0x09, 0x00, 0x00, 0x02, 0x02, 0x01, 0x00, 0x02, 0x05, 0x05, 0x00, 0x03, 0x07, 0x01, 0x01
        /*0010*/ 	.byte	0x02, 0x03, 0x00, 0x00, 0x02, 0x06, 0x01, 0x00, 0x04, 0x0b, 0x08, 0x00, 0x09, 0x00, 0x00, 0x00
        /*0020*/ 	.byte	0x00, 0x00, 0x00, 0x00


//--------------------- .nv.info._Z16helloWorldKernelv --------------------------
	.section	.nv.info._Z16helloWorldKernelv,"",@"SHT_CUDA_INFO"
	.sectionflags	@""
	.align	4


	//----- nvinfo : EIATTR_CUDA_API_VERSION
	.align		4
        /*0000*/ 	.byte	0x04, 0x37
        /*0002*/ 	.short	(.L_8 - .L_7)
.L_7:
        /*0004*/ 	.word	0x00000082


	//----- nvinfo : EIATTR_SPARSE_MMA_MASK
	.align		4
.L_8:
        /*0008*/ 	.byte	0x03, 0x50
        /*000a*/ 	.short	0x0000


	//----- nvinfo : EIATTR_MAXREG_COUNT
	.align		4
        /*000c*/ 	.byte	0x03, 0x1b
        /*000e*/ 	.short	0x00ff


	//----- nvinfo : EIATTR_EXTERNS
	.align		4
        /*0010*/ 	.byte	0x04, 0x0f
        /*0012*/ 	.short	(.L_10 - .L_9)


	//   ....[0]....
	.align		4
.L_9:
        /*0014*/ 	.word	index@(vprintf)


	//----- nvinfo : EIATTR_MERCURY_ISA_VERSION
	.align		4
.L_10:
        /*0018*/ 	.byte	0x03, 0x5f
        /*001a*/ 	.short	0x0101


	//----- nvinfo : EIATTR_VRC_CTA_INIT_COUNT
	.align		4
        /*001c*/ 	.byte	0x02, 0x4a
	.zero		1
	.zero		1


	//----- nvinfo : EIATTR_SYSCALL_OFFSETS
	.align		4
        /*0020*/ 	.byte	0x04, 0x46
        /*0022*/ 	.short	(.L_12 - .L_11)


	//   ....[0]....
.L_11:
        /*0024*/ 	.word	0x00000110


	//----- nvinfo : EIATTR_EXIT_INSTR_OFFSETS
	.align		4
.L_12:
        /*0028*/ 	.byte	0x04, 0x1c
        /*002a*/ 	.short	(.L_14 - .L_13)


	//   ....[0]....
.L_13:
        /*002c*/ 	.word	0x00000120


	//----- nvinfo : EIATTR_SW_WAR
	.align		4
.L_14:
        /*0030*/ 	.byte	0x04, 0x36
        /*0032*/ 	.short	(.L_16 - .L_15)
.L_15:
        /*0034*/ 	.word	0x00000008
.L_16:


//--------------------- .nv.callgraph             --------------------------
	.section	.nv.callgraph,"",@"SHT_CUDA_CALLGRAPH"
	.align	4
	.sectionentsize	8
	.align		4
        /*0000*/ 	.word	0x00000000
	.align		4
        /*0004*/ 	.word	0xffffffff
	.align		4
        /*0008*/ 	.word	index@(_Z16helloWorldKernelv)
	.align		4
        /*000c*/ 	.word	index@(vprintf)
	.align		4
        /*0010*/ 	.word	0x00000000
	.align		4
        /*0014*/ 	.word	0xfffffffe
	.align		4
        /*0018*/ 	.word	0x00000000
	.align		4
        /*001c*/ 	.word	0xfffffffd
	.align		4
        /*0020*/ 	.word	0x00000000
	.align		4
        /*0024*/ 	.word	0xfffffffc


//--------------------- .nv.constant4             --------------------------
	.section	.nv.constant4,"a",@progbits
	.align	8
	.align		8
.nv.constant4:
        /*0000*/ 	.dword	vprintf
	.align		8
        /*0008*/ 	.dword	$str


//--------------------- .text._Z16helloWorldKernelv --------------------------
	.section	.text._Z16helloWorldKernelv,"ax",@progbits
	.align	128
        .global         _Z16helloWorldKernelv
        .type           _Z16helloWorldKernelv,@function
        .size           _Z16helloWorldKernelv,(.L_x_2 - _Z16helloWorldKernelv)
        .other          _Z16helloWorldKernelv,@"STO_CUDA_ENTRY STV_DEFAULT"
_Z16helloWorldKernelv:
.text._Z16helloWorldKernelv:
[----:B------:R-:W0:Y:S01]  /*0000*/  LDC R1, c[0x0][0x37c] ;  /* 0x0000df00ff017b82 */ /* 0x000e220000000800 */
[----:B------:R-:W1:Y:S01]  /*0010*/  S2R R3, SR_TID.X ;  /* 0x0000000000037919 */ /* 0x000e620000002100 */
[----:B------:R-:W2:Y:S06]  /*0020*/  LDCU UR5, c[0x0][0x2fc] ;  /* 0x00005f80ff0577ac */ /* 0x000eac0008000800 */
[----:B------:R-:W1:Y:S01]  /*0030*/  S2UR UR6, SR_CTAID.X ;  /* 0x00000000000679c3 */ /* 0x000e620000002500 */
[----:B------:R-:W-:Y:S01]  /*0040*/  MOV R2, 0x0 ;  /* 0x0000000000027802 */ /* 0x000fe20000000f00 */
[----:B0-----:R-:W-:Y:S01]  /*0050*/  VIADD R1, R1, 0xfffffff8 ;  /* 0xfffffff801017836 */ /* 0x001fe20000000000 */
[----:B------:R-:W0:Y:S05]  /*0060*/  LDCU UR4, c[0x0][0x2f8] ;  /* 0x00005f00ff0477ac */ /* 0x000e2a0008000800 */
[----:B------:R-:W1:Y:S01]  /*0070*/  LDC R0, c[0x0][0x360] ;  /* 0x0000d800ff007b82 */ /* 0x000e620000000800 */
[----:B0-----:R-:W-:-:S05]  /*0080*/  IADD3 R6, P0, PT, R1, UR4, RZ ;  /* 0x0000000401067c10 */ /* 0x001fca000ff1e0ff */
[----:B--2---:R-:W-:Y:S02]  /*0090*/  IMAD.X R7, RZ, RZ, UR5, P0 ;  /* 0x00000005ff077e24 */ /* 0x004fe400080e06ff */
[----:B-1----:R-:W-:Y:S01]  /*00a0*/  IMAD R0, R0, UR6, R3 ;  /* 0x0000000600007c24 */ /* 0x002fe2000f8e0203 */
[----:B------:R-:W0:Y:S01]  /*00b0*/  LDCU.64 UR6, c[0x4][0x8] ;  /* 0x01000100ff0677ac */ /* 0x000e220008000a00 */
[----:B------:R-:W1:Y:S03]  /*00c0*/  LDC.64 R2, c[0x4][R2] ;  /* 0x0100000002027b82 */ /* 0x000e660000000a00 */
[----:B------:R2:W-:Y:S01]  /*00d0*/  STL [R1], R0 ;  /* 0x0000000001007387 */ /* 0x0005e20000100800 */
[----:B0-----:R-:W-:Y:S01]  /*00e0*/  IMAD.U32 R4, RZ, RZ, UR6 ;  /* 0x00000006ff047e24 */ /* 0x001fe2000f8e00ff */
[----:B--2---:R-:W-:-:S07]  /*00f0*/  MOV R5, UR7 ;  /* 0x0000000700057c02 */ /* 0x004fce0008000f00 */
[----:B------:R-:W-:-:S07]  /*0100*/  LEPC R20, `(.L_x_0) ;  /* 0x000000001014794e */ /* 0x000fce0000000000 */
[----:B-1----:R-:W-:Y:S05]  /*0110*/  CALL.ABS.NOINC R2 ;  /* 0x0000000002007343 */ /* 0x002fea0003c00000 */
.L_x_0:
[----:B------:R-:W-:Y:S05]  /*0120*/  EXIT ;  /* 0x000000000000794d */ /* 0x000fea0003800000 */
.L_x_1:
[----:B------:R-:W-:-:S00]  /*0130*/  BRA `(.L_x_1) ;  /* 0xfffffffc00fc7947 */ /* 0x000fc0000383ffff */
[----:B------:R-:W-:-:S00]  /*0140*/  NOP ;  /* 0x0000000000007918 */ /* 0x000fc00000000000 */
        /* <DEDUP_REMOVED lines=11> */
.L_x_2:


//--------------------- .nv.global.init           --------------------------
	.section	.nv.global.init,"aw",@progbits
.nv.global.init:
	.type		$str,@object
	.size		$str,(.L_0 - $str)
$str:
        /*0000*/ 	.byte	0x48, 0x65, 0x6c, 0x6c, 0x6f, 0x20, 0x57, 0x6f, 0x72, 0x6c, 0x64, 0x20, 0x66, 0x72, 0x6f, 0x6d
        /*0010*/ 	.byte	0x20, 0x74, 0x68, 0x72, 0x65, 0x61, 0x64, 0x20, 0x25, 0x64, 0x0a, 0x00
.L_0:


//--------------------- .nv.shared.reserved.0     --------------------------
	.section	.nv.shared.reserved.0,"aw",@nobits
	.weak		__nv_reservedSMEM_offset_0_alias
	.size		__nv_reservedSMEM_offset_0_alias, 0, 64
	.other		__nv_reservedSMEM_offset_0_alias,@"STO_CUDA_RESERVED_SHARED STV_DEFAULT"
__nv_reservedSMEM_offset_0_alias:
	.zero		0
	.zero		64


//--------------------- .nv.constant0._Z16helloWorldKernelv --------------------------
	.section	.nv.constant0._Z16helloWorldKernelv,"a",@progbits
	.sectionflags	@""
	.align	4
.nv.constant0._Z16helloWorldKernelv:
	.zero		896


//--------------------- SYMBOLS --------------------------

	.type		.nv.reservedSmem.offset0,@object
	.size		.nv.reservedSmem.offset0,0x4
	.type		vprintf,@function
